	.headerflags	@"EF_CUDA_TEXMODE_UNIFIED EF_CUDA_64BIT_ADDRESS EF_CUDA_ACCELERATORS EF_CUDA_SM90 EF_CUDA_VIRTUAL_SM(EF_CUDA_SM90)"
	.elftype	@"ET_EXEC"


//--------------------- .nv.info                  --------------------------
	.section	.nv.info,"",@"SHT_CUDA_INFO"
	.align	4


	//----- nvinfo : EIATTR_REGCOUNT
	.align		4
        /*0000*/ 	.byte	0x04, 0x2f
        /*0002*/ 	.short	(.L_1 - .L_0)
	.align		4
.L_0:
        /*0004*/ 	.word	index@(triton_poi_fused_clone_view_1)
        /*0008*/ 	.word	0x0000000c


	//----- nvinfo : EIATTR_MIN_STACK_SIZE
	.align		4
.L_1:
        /*000c*/ 	.byte	0x04, 0x12
        /*000e*/ 	.short	(.L_3 - .L_2)
	.align		4
.L_2:
        /*0010*/ 	.word	index@(triton_poi_fused_clone_view_1)
        /*0014*/ 	.word	0x00000000


	//----- nvinfo : EIATTR_FRAME_SIZE
	.align		4
.L_3:
        /*0018*/ 	.byte	0x04, 0x11
        /*001a*/ 	.short	(.L_5 - .L_4)
	.align		4
.L_4:
        /*001c*/ 	.word	index@(triton_poi_fused_clone_view_1)
        /*0020*/ 	.word	0x00000000


	//----- nvinfo : EIATTR_MIN_STACK_SIZE
	.align		4
.L_5:
        /*0024*/ 	.byte	0x04, 0x12
        /*0026*/ 	.short	(.L_7 - .L_6)
	.align		4
.L_6:
        /*0028*/ 	.word	index@(triton_poi_fused_clone_view_1)
        /*002c*/ 	.word	0x00000000
.L_7:


//--------------------- .nv.info.triton_poi_fused_clone_view_1 --------------------------
	.section	.nv.info.triton_poi_fused_clone_view_1,"",@"SHT_CUDA_INFO"
	.sectionflags	@""
	.align	4


	//----- nvinfo : EIATTR_CUDA_API_VERSION
	.align		4
        /*0000*/ 	.byte	0x04, 0x37
        /*0002*/ 	.short	(.L_9 - .L_8)
.L_8:
        /*0004*/ 	.word	0x0000007c


	//----- nvinfo : EIATTR_KPARAM_INFO
	.align		4
.L_9:
        /*0008*/ 	.byte	0x04, 0x17
        /*000a*/ 	.short	(.L_11 - .L_10)
.L_10:
        /*000c*/ 	.word	0x00000000
        /*0010*/ 	.short	0x0002
        /*0012*/ 	.short	0x0010
        /*0014*/ 	.byte	0x00, 0xf0, 0x11, 0x00


	//----- nvinfo : EIATTR_KPARAM_INFO
	.align		4
.L_11:
        /*0018*/ 	.byte	0x04, 0x17
        /*001a*/ 	.short	(.L_13 - .L_12)
.L_12:
        /*001c*/ 	.word	0x00000000
        /*0020*/ 	.short	0x0001
        /*0022*/ 	.short	0x0008
        /*0024*/ 	.byte	0x00, 0xf4, 0x21, 0x00


	//----- nvinfo : EIATTR_KPARAM_INFO
	.align		4
.L_13:
        /*0028*/ 	.byte	0x04, 0x17
        /*002a*/ 	.short	(.L_15 - .L_14)
.L_14:
        /*002c*/ 	.word	0x00000000
        /*0030*/ 	.short	0x0000
        /*0032*/ 	.short	0x0000
        /*0034*/ 	.byte	0x00, 0xf4, 0x21, 0x00


	//----- nvinfo : EIATTR_SPARSE_MMA_MASK
	.align		4
.L_15:
        /*0038*/ 	.byte	0x03, 0x50
        /*003a*/ 	.short	0x0000


	//----- nvinfo : EIATTR_MAXREG_COUNT
	.align		4
        /*003c*/ 	.byte	0x03, 0x1b
        /*003e*/ 	.short	0x00ff


	//----- nvinfo : EIATTR_EXIT_INSTR_OFFSETS
	.align		4
        /*0040*/ 	.byte	0x04, 0x1c
        /*0042*/ 	.short	(.L_17 - .L_16)


	//   ....[0]....
.L_16:
        /*0044*/ 	.word	0x00000150


	//----- nvinfo : EIATTR_REQNTID
	.align		4
.L_17:
        /*0048*/ 	.byte	0x04, 0x10
        /*004a*/ 	.short	(.L_19 - .L_18)
.L_18:
        /*004c*/ 	.word	0x00000100
        /*0050*/ 	.word	0x00000001
        /*0054*/ 	.word	0x00000001


	//----- nvinfo : EIATTR_CBANK_PARAM_SIZE
	.align		4
.L_19:
        /*0058*/ 	.byte	0x03, 0x19
        /*005a*/ 	.short	0x0014


	//----- nvinfo : EIATTR_PARAM_CBANK
	.align		4
        /*005c*/ 	.byte	0x04, 0x0a
        /*005e*/ 	.short	(.L_21 - .L_20)
	.align		4
.L_20:
        /*0060*/ 	.word	index@(.nv.constant0.triton_poi_fused_clone_view_1)
        /*0064*/ 	.short	0x0210
        /*0066*/ 	.short	0x0014


	//----- nvinfo : EIATTR_SW_WAR
	.align		4
.L_21:
        /*0068*/ 	.byte	0x04, 0x36
        /*006a*/ 	.short	(.L_23 - .L_22)
.L_22:
        /*006c*/ 	.word	0x00000008
.L_23:


//--------------------- .nv.callgraph             --------------------------
	.section	.nv.callgraph,"",@"SHT_CUDA_CALLGRAPH"
	.align	4
	.sectionentsize	8
	.align		4
        /*0000*/ 	.word	0x00000000
	.align		4
        /*0004*/ 	.word	0xffffffff
	.align		4
        /*0008*/ 	.word	0x00000000
	.align		4
        /*000c*/ 	.word	0xfffffffe
	.align		4
        /*0010*/ 	.word	0x00000000
	.align		4
        /*0014*/ 	.word	0xfffffffd
	.align		4
        /*0018*/ 	.word	0x00000000
	.align		4
        /*001c*/ 	.word	0xfffffffc


//--------------------- .text.triton_poi_fused_clone_view_1 --------------------------
	.section	.text.triton_poi_fused_clone_view_1,"ax",@progbits
	.align	128
        .global         triton_poi_fused_clone_view_1
        .type           triton_poi_fused_clone_view_1,@function
        .size           triton_poi_fused_clone_view_1,(.L_x_1 - triton_poi_fused_clone_view_1)
        .other          triton_poi_fused_clone_view_1,@"STO_CUDA_ENTRY STV_DEFAULT"
triton_poi_fused_clone_view_1:
.text.triton_poi_fused_clone_view_1:
[----:B------:R-:W-:Y:S01]  /*0000*/  LDC R1, c[0x0][0x28] ;  /* 0x00000a00ff017b82 */ /* 0x000fe20000000800 */
[----:B------:R-:W1:Y:S01]  /*0010*/  S2R R0, SR_TID.X ;  /* 0x0000000000007919 */ /* 0x000e620000002100 */
[----:B------:R-:W-:-:S06]  /*0020*/  HFMA2.MMA R6, -RZ, RZ, 0, 0 ;  /* 0x00000000ff067435 */ /* 0x000fcc00000001ff */
[----:B------:R-:W2:Y:S01]  /*0030*/  LDC.64 R4, c[0x0][0x218] ;  /* 0x00008600ff047b82 */ /* 0x000ea20000000a00 */
[----:B------:R-:W-:Y:S01]  /*0040*/  ULDC.64 UR4, c[0x0][0x208] ;  /* 0x0000820000047ab9 */ /* 0x000fe20000000a00 */
[----:B------:R-:W3:Y:S06]  /*0050*/  S2R R7, SR_CTAID.X ;  /* 0x0000000000077919 */ /* 0x000eec0000002500 */
[----:B------:R-:W4:Y:S01]  /*0060*/  LDC.64 R2, c[0x0][0x210] ;  /* 0x00008400ff027b82 */ /* 0x000f220000000a00 */
[----:B-1----:R-:W-:-:S04]  /*0070*/  SHF.L.U32 R0, R0, 0x1, RZ ;  /* 0x0000000100007819 */ /* 0x002fc800000006ff */
[----:B------:R-:W-:-:S04]  /*0080*/  LOP3.LUT R0, R0, 0x1fe, RZ, 0xc0, !PT ;  /* 0x000001fe00007812 */ /* 0x000fc800078ec0ff */
[----:B---3--:R-:W-:-:S05]  /*0090*/  LEA R7, R7, R0, 0x9 ;  /* 0x0000000007077211 */ /* 0x008fca00078e48ff */
[----:B------:R-:W-:-:S04]  /*00a0*/  IMAD.HI R0, R7, -0x5f5f5f5f, R6 ;  /* 0xa0a0a0a107007827 */ /* 0x000fc800078e0206 */
[----:B----4-:R-:W-:Y:S01]  /*00b0*/  IMAD.WIDE R2, R7, 0x4, R2 ;  /* 0x0000000407027825 */ /* 0x010fe200078e0202 */
[----:B------:R-:W-:-:S04]  /*00c0*/  SHF.R.U32.HI R9, RZ, 0x1f, R0 ;  /* 0x0000001fff097819 */ /* 0x000fc80000011600 */
[----:B------:R-:W-:-:S05]  /*00d0*/  LEA.HI.SX32 R9, R0, R9, 0x18 ;  /* 0x0000000900097211 */ /* 0x000fca00078fc2ff */
[----:B------:R-:W-:Y:S02]  /*00e0*/  IMAD R9, R9, -0x198, R7 ;  /* 0xfffffe6809097824 */ /* 0x000fe400078e0207 */
[----:B------:R-:W3:Y:S02]  /*00f0*/  LDG.E.64 R6, desc[UR4][R2.64] ;  /* 0x0000000402067981 */ /* 0x000ee4000c1e1b00 */
[----:B--2---:R-:W-:-:S06]  /*0100*/  IMAD.WIDE R4, R9, 0x4, R4 ;  /* 0x0000000409047825 */ /* 0x004fcc00078e0204 */
[----:B------:R-:W3:Y:S02]  /*0110*/  LDG.E.EL.64 R4, desc[UR4][R4.64] ;  /* 0x0000000404047981 */ /* 0x000ee4000c2e1b00 */
[----:B---3--:R-:W-:Y:S01]  /*0120*/  FADD R6, R6, R4 ;  /* 0x0000000406067221 */ /* 0x008fe20000000000 */
[----:B------:R-:W-:-:S05]  /*0130*/  FADD R7, R7, R5 ;  /* 0x0000000507077221 */ /* 0x000fca0000000000 */
[----:B------:R-:W-:Y:S01]  /*0140*/  STG.E.64 desc[UR4][R2.64], R6 ;  /* 0x0000000602007986 */ /* 0x000fe2000c101b04 */
[----:B------:R-:W-:Y:S05]  /*0150*/  EXIT ;  /* 0x000000000000794d */ /* 0x000fea0003800000 */
.L_x_0:
[----:B------:R-:W-:-:S00]  /*0160*/  BRA `(.L_x_0) ;  /* 0xfffffffc00fc7947 */ /* 0x000fc0000383ffff */
[----:B------:R-:W-:-:S00]  /*0170*/  NOP ;  /* 0x0000000000007918 */ /* 0x000fc00000000000 */
        /* <DEDUP_REMOVED lines=8> */
.L_x_1:


//--------------------- .nv.constant0.triton_poi_fused_clone_view_1 --------------------------
	.section	.nv.constant0.triton_poi_fused_clone_view_1,"a",@progbits
	.sectionflags	@""
	.align	4
.nv.constant0.triton_poi_fused_clone_view_1:
	.zero		548
